//
// Generated by NVIDIA NVVM Compiler
//
// Compiler Build ID: CL-36424714
// Cuda compilation tools, release 13.0, V13.0.88
// Based on NVVM 20.0.0
//

.version 9.0
.target sm_100
.address_size 64

	// .globl	_Z6kernelPKfS0_Pfjjj
// _ZZ6kernelPKfS0_PfjjjE2sA has been demoted
// _ZZ6kernelPKfS0_PfjjjE2sB has been demoted

.visible .entry _Z6kernelPKfS0_Pfjjj(
	.param .u64 .ptr .align 1 _Z6kernelPKfS0_Pfjjj_param_0,
	.param .u64 .ptr .align 1 _Z6kernelPKfS0_Pfjjj_param_1,
	.param .u64 .ptr .align 1 _Z6kernelPKfS0_Pfjjj_param_2,
	.param .u32 _Z6kernelPKfS0_Pfjjj_param_3,
	.param .u32 _Z6kernelPKfS0_Pfjjj_param_4,
	.param .u32 _Z6kernelPKfS0_Pfjjj_param_5
)
{
	.reg .pred 	%p<21>;
	.reg .b32 	%r<64>;
	.reg .b32 	%f<171>;
	.reg .b64 	%rd<19>;
	// demoted variable
	.shared .align 4 .b8 _ZZ6kernelPKfS0_PfjjjE2sA[4096];
	// demoted variable
	.shared .align 4 .b8 _ZZ6kernelPKfS0_PfjjjE2sB[4096];
	ld.param.u64 	%rd4, [_Z6kernelPKfS0_Pfjjj_param_0];
	ld.param.u64 	%rd5, [_Z6kernelPKfS0_Pfjjj_param_1];
	ld.param.u64 	%rd6, [_Z6kernelPKfS0_Pfjjj_param_2];
	ld.param.u32 	%r32, [_Z6kernelPKfS0_Pfjjj_param_3];
	ld.param.u32 	%r33, [_Z6kernelPKfS0_Pfjjj_param_4];
	ld.param.u32 	%r34, [_Z6kernelPKfS0_Pfjjj_param_5];
	cvta.to.global.u64 	%rd1, %rd6;
	mov.u32 	%r1, %ctaid.x;
	mov.u32 	%r2, %ctaid.y;
	mov.u32 	%r3, %tid.x;
	shr.u32 	%r4, %r3, 4;
	and.b32  	%r5, %r4, 60;
	and.b32  	%r6, %r3, 63;
	setp.eq.s32 	%p1, %r33, 0;
	mov.f32 	%f165, 0f00000000;
	mov.f32 	%f166, %f165;
	mov.f32 	%f167, %f165;
	mov.f32 	%f168, %f165;
	@%p1 bra 	$L__BB0_7;
	and.b32  	%r61, %r3, 15;
	shl.b32 	%r36, %r2, 6;
	or.b32  	%r8, %r36, %r4;
	shl.b32 	%r37, %r4, 6;
	mov.u32 	%r38, _ZZ6kernelPKfS0_PfjjjE2sA;
	add.s32 	%r39, %r38, %r37;
	shl.b32 	%r40, %r3, 2;
	and.b32  	%r41, %r40, 60;
	add.s32 	%r9, %r39, %r41;
	shr.u32 	%r59, %r3, 6;
	shl.b32 	%r42, %r1, 6;
	shl.b32 	%r43, %r59, 8;
	mov.u32 	%r44, _ZZ6kernelPKfS0_PfjjjE2sB;
	shl.b32 	%r45, %r6, 2;
	add.s32 	%r12, %r44, %r45;
	add.s32 	%r11, %r12, %r43;
	shl.b32 	%r46, %r5, 6;
	add.s32 	%r47, %r38, %r46;
	add.s32 	%r13, %r47, 60;
	mad.lo.s32 	%r62, %r33, %r8, %r61;
	mad.lo.s32 	%r48, %r34, %r59, %r42;
	add.s32 	%r60, %r48, %r6;
	shl.b32 	%r16, %r34, 4;
	cvta.to.global.u64 	%rd2, %rd5;
	cvta.to.global.u64 	%rd3, %rd4;
	mov.b32 	%r63, 0;
	mov.f32 	%f165, 0f00000000;
$L__BB0_2:
	setp.ge.u32 	%p2, %r8, %r32;
	setp.ge.u32 	%p3, %r61, %r33;
	mov.f32 	%f169, 0f00000000;
	or.pred  	%p4, %p2, %p3;
	@%p4 bra 	$L__BB0_4;
	mul.wide.u32 	%rd7, %r62, 4;
	add.s64 	%rd8, %rd3, %rd7;
	ld.global.f32 	%f169, [%rd8];
$L__BB0_4:
	or.b32  	%r50, %r42, %r6;
	setp.ge.u32 	%p5, %r50, %r34;
	st.shared.f32 	[%r9], %f169;
	setp.ge.u32 	%p6, %r59, %r33;
	mov.f32 	%f170, 0f00000000;
	or.pred  	%p7, %p6, %p5;
	@%p7 bra 	$L__BB0_6;
	mul.wide.u32 	%rd9, %r60, 4;
	add.s64 	%rd10, %rd2, %rd9;
	ld.global.f32 	%f170, [%rd10];
$L__BB0_6:
	st.shared.f32 	[%r11], %f170;
	bar.sync 	0;
	ld.shared.f32 	%f21, [%r12];
	ld.shared.f32 	%f22, [%r13+-60];
	fma.rn.f32 	%f23, %f21, %f22, %f168;
	ld.shared.f32 	%f24, [%r13+4];
	fma.rn.f32 	%f25, %f21, %f24, %f167;
	ld.shared.f32 	%f26, [%r13+68];
	fma.rn.f32 	%f27, %f21, %f26, %f166;
	ld.shared.f32 	%f28, [%r13+132];
	fma.rn.f32 	%f29, %f21, %f28, %f165;
	ld.shared.f32 	%f30, [%r12+256];
	ld.shared.f32 	%f31, [%r13+-56];
	fma.rn.f32 	%f32, %f30, %f31, %f23;
	ld.shared.f32 	%f33, [%r13+8];
	fma.rn.f32 	%f34, %f30, %f33, %f25;
	ld.shared.f32 	%f35, [%r13+72];
	fma.rn.f32 	%f36, %f30, %f35, %f27;
	ld.shared.f32 	%f37, [%r13+136];
	fma.rn.f32 	%f38, %f30, %f37, %f29;
	ld.shared.f32 	%f39, [%r12+512];
	ld.shared.f32 	%f40, [%r13+-52];
	fma.rn.f32 	%f41, %f39, %f40, %f32;
	ld.shared.f32 	%f42, [%r13+12];
	fma.rn.f32 	%f43, %f39, %f42, %f34;
	ld.shared.f32 	%f44, [%r13+76];
	fma.rn.f32 	%f45, %f39, %f44, %f36;
	ld.shared.f32 	%f46, [%r13+140];
	fma.rn.f32 	%f47, %f39, %f46, %f38;
	ld.shared.f32 	%f48, [%r12+768];
	ld.shared.f32 	%f49, [%r13+-48];
	fma.rn.f32 	%f50, %f48, %f49, %f41;
	ld.shared.f32 	%f51, [%r13+16];
	fma.rn.f32 	%f52, %f48, %f51, %f43;
	ld.shared.f32 	%f53, [%r13+80];
	fma.rn.f32 	%f54, %f48, %f53, %f45;
	ld.shared.f32 	%f55, [%r13+144];
	fma.rn.f32 	%f56, %f48, %f55, %f47;
	ld.shared.f32 	%f57, [%r12+1024];
	ld.shared.f32 	%f58, [%r13+-44];
	fma.rn.f32 	%f59, %f57, %f58, %f50;
	ld.shared.f32 	%f60, [%r13+20];
	fma.rn.f32 	%f61, %f57, %f60, %f52;
	ld.shared.f32 	%f62, [%r13+84];
	fma.rn.f32 	%f63, %f57, %f62, %f54;
	ld.shared.f32 	%f64, [%r13+148];
	fma.rn.f32 	%f65, %f57, %f64, %f56;
	ld.shared.f32 	%f66, [%r12+1280];
	ld.shared.f32 	%f67, [%r13+-40];
	fma.rn.f32 	%f68, %f66, %f67, %f59;
	ld.shared.f32 	%f69, [%r13+24];
	fma.rn.f32 	%f70, %f66, %f69, %f61;
	ld.shared.f32 	%f71, [%r13+88];
	fma.rn.f32 	%f72, %f66, %f71, %f63;
	ld.shared.f32 	%f73, [%r13+152];
	fma.rn.f32 	%f74, %f66, %f73, %f65;
	ld.shared.f32 	%f75, [%r12+1536];
	ld.shared.f32 	%f76, [%r13+-36];
	fma.rn.f32 	%f77, %f75, %f76, %f68;
	ld.shared.f32 	%f78, [%r13+28];
	fma.rn.f32 	%f79, %f75, %f78, %f70;
	ld.shared.f32 	%f80, [%r13+92];
	fma.rn.f32 	%f81, %f75, %f80, %f72;
	ld.shared.f32 	%f82, [%r13+156];
	fma.rn.f32 	%f83, %f75, %f82, %f74;
	ld.shared.f32 	%f84, [%r12+1792];
	ld.shared.f32 	%f85, [%r13+-32];
	fma.rn.f32 	%f86, %f84, %f85, %f77;
	ld.shared.f32 	%f87, [%r13+32];
	fma.rn.f32 	%f88, %f84, %f87, %f79;
	ld.shared.f32 	%f89, [%r13+96];
	fma.rn.f32 	%f90, %f84, %f89, %f81;
	ld.shared.f32 	%f91, [%r13+160];
	fma.rn.f32 	%f92, %f84, %f91, %f83;
	ld.shared.f32 	%f93, [%r12+2048];
	ld.shared.f32 	%f94, [%r13+-28];
	fma.rn.f32 	%f95, %f93, %f94, %f86;
	ld.shared.f32 	%f96, [%r13+36];
	fma.rn.f32 	%f97, %f93, %f96, %f88;
	ld.shared.f32 	%f98, [%r13+100];
	fma.rn.f32 	%f99, %f93, %f98, %f90;
	ld.shared.f32 	%f100, [%r13+164];
	fma.rn.f32 	%f101, %f93, %f100, %f92;
	ld.shared.f32 	%f102, [%r12+2304];
	ld.shared.f32 	%f103, [%r13+-24];
	fma.rn.f32 	%f104, %f102, %f103, %f95;
	ld.shared.f32 	%f105, [%r13+40];
	fma.rn.f32 	%f106, %f102, %f105, %f97;
	ld.shared.f32 	%f107, [%r13+104];
	fma.rn.f32 	%f108, %f102, %f107, %f99;
	ld.shared.f32 	%f109, [%r13+168];
	fma.rn.f32 	%f110, %f102, %f109, %f101;
	ld.shared.f32 	%f111, [%r12+2560];
	ld.shared.f32 	%f112, [%r13+-20];
	fma.rn.f32 	%f113, %f111, %f112, %f104;
	ld.shared.f32 	%f114, [%r13+44];
	fma.rn.f32 	%f115, %f111, %f114, %f106;
	ld.shared.f32 	%f116, [%r13+108];
	fma.rn.f32 	%f117, %f111, %f116, %f108;
	ld.shared.f32 	%f118, [%r13+172];
	fma.rn.f32 	%f119, %f111, %f118, %f110;
	ld.shared.f32 	%f120, [%r12+2816];
	ld.shared.f32 	%f121, [%r13+-16];
	fma.rn.f32 	%f122, %f120, %f121, %f113;
	ld.shared.f32 	%f123, [%r13+48];
	fma.rn.f32 	%f124, %f120, %f123, %f115;
	ld.shared.f32 	%f125, [%r13+112];
	fma.rn.f32 	%f126, %f120, %f125, %f117;
	ld.shared.f32 	%f127, [%r13+176];
	fma.rn.f32 	%f128, %f120, %f127, %f119;
	ld.shared.f32 	%f129, [%r12+3072];
	ld.shared.f32 	%f130, [%r13+-12];
	fma.rn.f32 	%f131, %f129, %f130, %f122;
	ld.shared.f32 	%f132, [%r13+52];
	fma.rn.f32 	%f133, %f129, %f132, %f124;
	ld.shared.f32 	%f134, [%r13+116];
	fma.rn.f32 	%f135, %f129, %f134, %f126;
	ld.shared.f32 	%f136, [%r13+180];
	fma.rn.f32 	%f137, %f129, %f136, %f128;
	ld.shared.f32 	%f138, [%r12+3328];
	ld.shared.f32 	%f139, [%r13+-8];
	fma.rn.f32 	%f140, %f138, %f139, %f131;
	ld.shared.f32 	%f141, [%r13+56];
	fma.rn.f32 	%f142, %f138, %f141, %f133;
	ld.shared.f32 	%f143, [%r13+120];
	fma.rn.f32 	%f144, %f138, %f143, %f135;
	ld.shared.f32 	%f145, [%r13+184];
	fma.rn.f32 	%f146, %f138, %f145, %f137;
	ld.shared.f32 	%f147, [%r12+3584];
	ld.shared.f32 	%f148, [%r13+-4];
	fma.rn.f32 	%f149, %f147, %f148, %f140;
	ld.shared.f32 	%f150, [%r13+60];
	fma.rn.f32 	%f151, %f147, %f150, %f142;
	ld.shared.f32 	%f152, [%r13+124];
	fma.rn.f32 	%f153, %f147, %f152, %f144;
	ld.shared.f32 	%f154, [%r13+188];
	fma.rn.f32 	%f155, %f147, %f154, %f146;
	ld.shared.f32 	%f156, [%r12+3840];
	ld.shared.f32 	%f157, [%r13];
	fma.rn.f32 	%f168, %f156, %f157, %f149;
	ld.shared.f32 	%f158, [%r13+64];
	fma.rn.f32 	%f167, %f156, %f158, %f151;
	ld.shared.f32 	%f159, [%r13+128];
	fma.rn.f32 	%f166, %f156, %f159, %f153;
	ld.shared.f32 	%f160, [%r13+192];
	fma.rn.f32 	%f165, %f156, %f160, %f155;
	bar.sync 	0;
	add.s32 	%r63, %r63, 16;
	add.s32 	%r62, %r62, 16;
	add.s32 	%r61, %r61, 16;
	add.s32 	%r60, %r60, %r16;
	add.s32 	%r59, %r59, 16;
	setp.lt.u32 	%p8, %r63, %r33;
	@%p8 bra 	$L__BB0_2;
$L__BB0_7:
	shl.b32 	%r52, %r2, 6;
	or.b32  	%r17, %r5, %r52;
	shl.b32 	%r53, %r1, 6;
	or.b32  	%r54, %r53, %r6;
	setp.lt.u32 	%p9, %r54, %r34;
	setp.lt.u32 	%p10, %r17, %r32;
	and.pred  	%p11, %p10, %p9;
	@%p11 bra 	$L__BB0_8;
	bra.uni 	$L__BB0_9;
$L__BB0_8:
	mad.lo.s32 	%r55, %r17, %r34, %r54;
	mul.wide.u32 	%rd11, %r55, 4;
	add.s64 	%rd12, %rd1, %rd11;
	st.global.f32 	[%rd12], %f168;
$L__BB0_9:
	setp.ge.u32 	%p12, %r54, %r34;
	add.s32 	%r29, %r17, 1;
	setp.ge.u32 	%p13, %r29, %r32;
	or.pred  	%p14, %p13, %p12;
	@%p14 bra 	$L__BB0_11;
	mad.lo.s32 	%r56, %r29, %r34, %r54;
	mul.wide.u32 	%rd13, %r56, 4;
	add.s64 	%rd14, %rd1, %rd13;
	st.global.f32 	[%rd14], %f167;
$L__BB0_11:
	setp.ge.u32 	%p15, %r54, %r34;
	add.s32 	%r30, %r17, 2;
	setp.ge.u32 	%p16, %r30, %r32;
	or.pred  	%p17, %p16, %p15;
	@%p17 bra 	$L__BB0_13;
	mad.lo.s32 	%r57, %r30, %r34, %r54;
	mul.wide.u32 	%rd15, %r57, 4;
	add.s64 	%rd16, %rd1, %rd15;
	st.global.f32 	[%rd16], %f166;
$L__BB0_13:
	setp.ge.u32 	%p18, %r54, %r34;
	add.s32 	%r31, %r17, 3;
	setp.ge.u32 	%p19, %r31, %r32;
	or.pred  	%p20, %p19, %p18;
	@%p20 bra 	$L__BB0_15;
	mad.lo.s32 	%r58, %r31, %r34, %r54;
	mul.wide.u32 	%rd17, %r58, 4;
	add.s64 	%rd18, %rd1, %rd17;
	st.global.f32 	[%rd18], %f165;
$L__BB0_15:
	ret;

}


// ===== COMPILED SASS (sm_100) =====

	.target	sm_100

	.elftype	@"ET_EXEC"


//--------------------- .note.nv.tkinfo           --------------------------
	.section	.note.nv.tkinfo,"",@"SHT_NOTE"
	.sectionflags	@"SHF_NOTE_NV_TKINFO"
	.tkinfo
        /*0018*/ 	.word	0x00000002
        /*0030*/ 	.string	""
        /*0030*/ 	.string	"ptxas"
        /*0030*/ 	.string	"Cuda compilation tools, release 13.0, V13.0.88"
        /*0030*/ 	.string	"Build cuda_13.0.r13.0/compiler.36424714_0"
        /*0030*/ 	.string	"-arch sm_100 -m 64 "



//--------------------- .note.nv.cuinfo           --------------------------
	.section	.note.nv.cuinfo,"",@"SHT_NOTE"
	.sectionflags	@"SHF_NOTE_NV_CUINFO"
        /*0018*/ 	.short	0x0002
        /*001a*/ 	.short	0x0064
        /*001c*/ 	.short	0x0082
	.zero		2


//--------------------- .nv.info                  --------------------------
	.section	.nv.info,"",@"SHT_CUDA_INFO"
	.align	4


	//----- nvinfo : EIATTR_REGCOUNT
	.align		4
        /*0000*/ 	.byte	0x04, 0x2f
        /*0002*/ 	.short	(.L_1 - .L_0)
	.align		4
.L_0:
        /*0004*/ 	.word	index@(_Z6kernelPKfS0_Pfjjj)
        /*0008*/ 	.word	0x0000002a


	//----- nvinfo : EIATTR_FRAME_SIZE
	.align		4
.L_1:
        /*000c*/ 	.byte	0x04, 0x11
        /*000e*/ 	.short	(.L_3 - .L_2)
	.align		4
.L_2:
        /*0010*/ 	.word	index@(_Z6kernelPKfS0_Pfjjj)
        /*0014*/ 	.word	0x00000000


	//----- nvinfo : EIATTR_MIN_STACK_SIZE
	.align		4
.L_3:
        /*0018*/ 	.byte	0x04, 0x12
        /*001a*/ 	.short	(.L_5 - .L_4)
	.align		4
.L_4:
        /*001c*/ 	.word	index@(_Z6kernelPKfS0_Pfjjj)
        /*0020*/ 	.word	0x00000000
.L_5:


//--------------------- .nv.compat                --------------------------
	.section	.nv.compat,"",@"SHT_CUDA_COMPAT_INFO"
	.align	4
        /*0000*/ 	.byte	0x02, 0x09, 0x00, 0x00, 0x02, 0x02, 0x01, 0x00, 0x02, 0x05, 0x05, 0x00, 0x03, 0x07, 0x01, 0x01
        /*0010*/ 	.byte	0x02, 0x03, 0x00, 0x00, 0x02, 0x06, 0x01, 0x00, 0x04, 0x0b, 0x08, 0x00, 0x09, 0x00, 0x00, 0x00
        /*0020*/ 	.byte	0x00, 0x00, 0x00, 0x00


//--------------------- .nv.info._Z6kernelPKfS0_Pfjjj --------------------------
	.section	.nv.info._Z6kernelPKfS0_Pfjjj,"",@"SHT_CUDA_INFO"
	.sectionflags	@""
	.align	4


	//----- nvinfo : EIATTR_CUDA_API_VERSION
	.align		4
        /*0000*/ 	.byte	0x04, 0x37
        /*0002*/ 	.short	(.L_7 - .L_6)
.L_6:
        /*0004*/ 	.word	0x00000082


	//----- nvinfo : EIATTR_KPARAM_INFO
	.align		4
.L_7:
        /*0008*/ 	.byte	0x04, 0x17
        /*000a*/ 	.short	(.L_9 - .L_8)
.L_8:
        /*000c*/ 	.word	0x00000000
        /*0010*/ 	.short	0x0005
        /*0012*/ 	.short	0x0020
        /*0014*/ 	.byte	0x00, 0xf0, 0x11, 0x00


	//----- nvinfo : EIATTR_KPARAM_INFO
	.align		4
.L_9:
        /*0018*/ 	.byte	0x04, 0x17
        /*001a*/ 	.short	(.L_11 - .L_10)
.L_10:
        /*001c*/ 	.word	0x00000000
        /*0020*/ 	.short	0x0004
        /*0022*/ 	.short	0x001c
        /*0024*/ 	.byte	0x00, 0xf0, 0x11, 0x00


	//----- nvinfo : EIATTR_KPARAM_INFO
	.align		4
.L_11:
        /*0028*/ 	.byte	0x04, 0x17
        /*002a*/ 	.short	(.L_13 - .L_12)
.L_12:
        /*002c*/ 	.word	0x00000000
        /*0030*/ 	.short	0x0003
        /*0032*/ 	.short	0x0018
        /*0034*/ 	.byte	0x00, 0xf0, 0x11, 0x00


	//----- nvinfo : EIATTR_KPARAM_INFO
	.align		4
.L_13:
        /*0038*/ 	.byte	0x04, 0x17
        /*003a*/ 	.short	(.L_15 - .L_14)
.L_14:
        /*003c*/ 	.word	0x00000000
        /*0040*/ 	.short	0x0002
        /*0042*/ 	.short	0x0010
        /*0044*/ 	.byte	0x00, 0xf5, 0x21, 0x00


	//----- nvinfo : EIATTR_KPARAM_INFO
	.align		4
.L_15:
        /*0048*/ 	.byte	0x04, 0x17
        /*004a*/ 	.short	(.L_17 - .L_16)
.L_16:
        /*004c*/ 	.word	0x00000000
        /*0050*/ 	.short	0x0001
        /*0052*/ 	.short	0x0008
        /*0054*/ 	.byte	0x00, 0xf5, 0x21, 0x00


	//----- nvinfo : EIATTR_KPARAM_INFO
	.align		4
.L_17:
        /*0058*/ 	.byte	0x04, 0x17
        /*005a*/ 	.short	(.L_19 - .L_18)
.L_18:
        /*005c*/ 	.word	0x00000000
        /*0060*/ 	.short	0x0000
        /*0062*/ 	.short	0x0000
        /*0064*/ 	.byte	0x00, 0xf5, 0x21, 0x00


	//----- nvinfo : EIATTR_SPARSE_MMA_MASK
	.align		4
.L_19:
        /*0068*/ 	.byte	0x03, 0x50
        /*006a*/ 	.short	0x0000


	//----- nvinfo : EIATTR_MAXREG_COUNT
	.align		4
        /*006c*/ 	.byte	0x03, 0x1b
        /*006e*/ 	.short	0x00ff


	//----- nvinfo : EIATTR_NUM_BARRIERS
	.align		4
        /*0070*/ 	.byte	0x02, 0x4c
        /*0072*/ 	.byte	0x01
	.zero		1


	//----- nvinfo : EIATTR_MERCURY_ISA_VERSION
	.align		4
        /*0074*/ 	.byte	0x03, 0x5f
        /*0076*/ 	.short	0x0101


	//----- nvinfo : EIATTR_VRC_CTA_INIT_COUNT
	.align		4
        /*0078*/ 	.byte	0x02, 0x4a
	.zero		1
	.zero		1


	//----- nvinfo : EIATTR_EXIT_INSTR_OFFSETS
	.align		4
        /*007c*/ 	.byte	0x04, 0x1c
        /*007e*/ 	.short	(.L_21 - .L_20)


	//   ....[0]....
.L_20:
        /*0080*/ 	.word	0x00000bd0


	//   ....[1]....
        /*0084*/ 	.word	0x00000c20


	//----- nvinfo : EIATTR_CBANK_PARAM_SIZE
	.align		4
.L_21:
        /*0088*/ 	.byte	0x03, 0x19
        /*008a*/ 	.short	0x0024


	//----- nvinfo : EIATTR_PARAM_CBANK
	.align		4
        /*008c*/ 	.byte	0x04, 0x0a
        /*008e*/ 	.short	(.L_23 - .L_22)
	.align		4
.L_22:
        /*0090*/ 	.word	index@(.nv.constant0._Z6kernelPKfS0_Pfjjj)
        /*0094*/ 	.short	0x0380
        /*0096*/ 	.short	0x0024


	//----- nvinfo : EIATTR_SW_WAR
	.align		4
.L_23:
        /*0098*/ 	.byte	0x04, 0x36
        /*009a*/ 	.short	(.L_25 - .L_24)
.L_24:
        /*009c*/ 	.word	0x00000008
.L_25:


//--------------------- .nv.callgraph             --------------------------
	.section	.nv.callgraph,"",@"SHT_CUDA_CALLGRAPH"
	.align	4
	.sectionentsize	8
	.align		4
        /*0000*/ 	.word	0x00000000
	.align		4
        /*0004*/ 	.word	0xffffffff
	.align		4
        /*0008*/ 	.word	0x00000000
	.align		4
        /*000c*/ 	.word	0xfffffffe
	.align		4
        /*0010*/ 	.word	0x00000000
	.align		4
        /*0014*/ 	.word	0xfffffffd
	.align		4
        /*0018*/ 	.word	0x00000000
	.align		4
        /*001c*/ 	.word	0xfffffffc


//--------------------- .text._Z6kernelPKfS0_Pfjjj --------------------------
	.section	.text._Z6kernelPKfS0_Pfjjj,"ax",@progbits
	.align	128
        .global         _Z6kernelPKfS0_Pfjjj
        .type           _Z6kernelPKfS0_Pfjjj,@function
        .size           _Z6kernelPKfS0_Pfjjj,(.L_x_3 - _Z6kernelPKfS0_Pfjjj)
        .other          _Z6kernelPKfS0_Pfjjj,@"STO_CUDA_ENTRY STV_DEFAULT"
_Z6kernelPKfS0_Pfjjj:
.text._Z6kernelPKfS0_Pfjjj:
[----:B------:R-:W-:Y:S01]  /*0000*/  LDC R1, c[0x0][0x37c] ;  /* 0x0000df00ff017b82 */ /* 0x000fe20000000800 */
[----:B------:R-:W0:Y:S01]  /*0010*/  S2R R0, SR_TID.X ;  /* 0x0000000000007919 */ /* 0x000e220000002100 */
[----:B------:R-:W1:Y:S01]  /*0020*/  LDCU UR7, c[0x0][0x39c] ;  /* 0x00007380ff0777ac */ /* 0x000e620008000800 */
[----:B------:R-:W-:Y:S01]  /*0030*/  HFMA2 R11, -RZ, RZ, 0, 0 ;  /* 0x00000000ff0b7431 */ /* 0x000fe200000001ff */
[----:B------:R-:W-:Y:S01]  /*0040*/  MOV R7, RZ ;  /* 0x000000ff00077202 */ /* 0x000fe20000000f00 */
[----:B------:R-:W2:Y:S01]  /*0050*/  S2R R28, SR_CTAID.X ;  /* 0x00000000001c7919 */ /* 0x000ea20000002500 */
[----:B------:R-:W-:Y:S01]  /*0060*/  HFMA2 R23, -RZ, RZ, 0, 0 ;  /* 0x00000000ff177431 */ /* 0x000fe200000001ff */
[----:B------:R-:W-:Y:S01]  /*0070*/  MOV R21, RZ ;  /* 0x000000ff00157202 */ /* 0x000fe20000000f00 */
[----:B------:R-:W3:Y:S01]  /*0080*/  LDCU.64 UR8, c[0x0][0x358] ;  /* 0x00006b00ff0877ac */ /* 0x000ee20008000a00 */
[----:B------:R-:W4:Y:S01]  /*0090*/  S2R R3, SR_CTAID.Y ;  /* 0x0000000000037919 */ /* 0x000f220000002600 */
[----:B-1----:R-:W-:Y:S01]  /*00a0*/  UISETP.NE.AND UP0, UPT, UR7, URZ, UPT ;  /* 0x000000ff0700728c */ /* 0x002fe2000bf05270 */
[----:B0-----:R-:W-:-:S02]  /*00b0*/  SHF.R.U32.HI R38, RZ, 0x4, R0 ;  /* 0x00000004ff267819 */ /* 0x001fc40000011600 */
[----:B------:R-:W-:Y:S02]  /*00c0*/  LOP3.LUT R36, R0, 0x3f, RZ, 0xc0, !PT ;  /* 0x0000003f00247812 */ /* 0x000fe400078ec0ff */
[----:B------:R-:W-:-:S04]  /*00d0*/  LOP3.LUT R33, R38, 0x3c, RZ, 0xc0, !PT ;  /* 0x0000003c26217812 */ /* 0x000fc800078ec0ff */
[----:B--23--:R-:W-:Y:S05]  /*00e0*/  BRA.U !UP0, `(.L_x_0) ;  /* 0x0000000908447547 */ /* 0x00cfea000b800000 */
[----:B------:R-:W0:Y:S01]  /*00f0*/  S2UR UR5, SR_CgaCtaId ;  /* 0x00000000000579c3 */ /* 0x000e220000008800 */
[----:B------:R-:W1:Y:S01]  /*0100*/  LDCU UR10, c[0x0][0x3a0] ;  /* 0x00007400ff0a77ac */ /* 0x000e620008000800 */
[----:B------:R-:W-:Y:S02]  /*0110*/  SHF.R.U32.HI R31, RZ, 0x6, R0 ;  /* 0x00000006ff1f7819 */ /* 0x000fe40000011600 */
[----:B------:R-:W-:Y:S01]  /*0120*/  SHF.L.U32 R35, R28, 0x6, RZ ;  /* 0x000000061c237819 */ /* 0x000fe200000006ff */
[----:B------:R-:W-:Y:S01]  /*0130*/  UMOV UR4, 0x400 ;  /* 0x0000040000047882 */ /* 0x000fe20000000000 */
[----:B----4-:R-:W-:Y:S01]  /*0140*/  SHF.L.U32 R5, R3, 0x6, RZ ;  /* 0x0000000603057819 */ /* 0x010fe200000006ff */
[----:B------:R-:W2:Y:S01]  /*0150*/  LDCU.64 UR12, c[0x0][0x398] ;  /* 0x00007300ff0c77ac */ /* 0x000ea20008000a00 */
[C---:B------:R-:W-:Y:S02]  /*0160*/  SHF.L.U32 R2, R0.reuse, 0x2, RZ ;  /* 0x0000000200027819 */ /* 0x040fe400000006ff */
[----:B------:R-:W-:-:S02]  /*0170*/  LOP3.LUT R32, R0, 0xf, RZ, 0xc0, !PT ;  /* 0x0000000f00207812 */ /* 0x000fc400078ec0ff */
[----:B------:R-:W-:Y:S02]  /*0180*/  LOP3.LUT R2, R2, 0x3c, RZ, 0xc0, !PT ;  /* 0x0000003c02027812 */ /* 0x000fe400078ec0ff */
[----:B------:R-:W-:Y:S01]  /*0190*/  MOV R11, RZ ;  /* 0x000000ff000b7202 */ /* 0x000fe20000000f00 */
[----:B-1----:R-:W-:Y:S01]  /*01a0*/  IMAD R29, R31, UR10, R35 ;  /* 0x0000000a1f1d7c24 */ /* 0x002fe2000f8e0223 */
[----:B0-----:R-:W-:-:S04]  /*01b0*/  ULEA UR6, UR5, UR4, 0x18 ;  /* 0x0000000405067291 */ /* 0x001fc8000f8ec0ff */
[----:B------:R-:W-:Y:S01]  /*01c0*/  IADD3 R29, PT, PT, R36, R29, RZ ;  /* 0x0000001d241d7210 */ /* 0x000fe20007ffe0ff */
[----:B------:R-:W-:-:S04]  /*01d0*/  UIADD3 UR4, UPT, UPT, UR4, 0x1000, URZ ;  /* 0x0000100004047890 */ /* 0x000fc8000fffe0ff */
[----:B------:R-:W-:Y:S01]  /*01e0*/  ULEA UR4, UR5, UR4, 0x18 ;  /* 0x0000000405047291 */ /* 0x000fe2000f8ec0ff */
[----:B------:R-:W-:Y:S02]  /*01f0*/  LEA R37, R38, UR6, 0x6 ;  /* 0x0000000626257c11 */ /* 0x000fe4000f8e30ff */
[----:B------:R-:W-:Y:S02]  /*0200*/  LOP3.LUT R38, R5, R38, RZ, 0xfc, !PT ;  /* 0x0000002605267212 */ /* 0x000fe400078efcff */
[----:B------:R-:W-:Y:S02]  /*0210*/  IADD3 R37, PT, PT, R37, R2, RZ ;  /* 0x0000000225257210 */ /* 0x000fe40007ffe0ff */
[----:B------:R-:W-:Y:S01]  /*0220*/  LEA R36, R36, UR4, 0x2 ;  /* 0x0000000424247c11 */ /* 0x000fe2000f8e10ff */
[----:B------:R-:W-:Y:S01]  /*0230*/  IMAD R30, R38, UR7, R32 ;  /* 0x00000007261e7c24 */ /* 0x000fe2000f8e0220 */
[----:B------:R-:W-:Y:S01]  /*0240*/  LEA R33, R33, UR6, 0x6 ;  /* 0x0000000621217c11 */ /* 0x000fe2000f8e30ff */
[----:B------:R-:W-:Y:S01]  /*0250*/  UMOV UR4, URZ ;  /* 0x000000ff00047c82 */ /* 0x000fe20008000000 */
[----:B--2---:R-:W-:-:S07]  /*0260*/  LEA R34, R31, R36, 0x8 ;  /* 0x000000241f227211 */ /* 0x004fce00078e40ff */
.L_x_1:
[----:B------:R-:W0:Y:S01]  /*0270*/  LDC R2, c[0x0][0x3a0] ;  /* 0x0000e800ff027b82 */ /* 0x000e220000000800 */
[----:B------:R-:W-:Y:S01]  /*0280*/  LOP3.LUT R5, R35, 0x3f, R0, 0xf8, !PT ;  /* 0x0000003f23057812 */ /* 0x000fe200078ef800 */
[----:B------:R-:W-:Y:S01]  /*0290*/  HFMA2 R20, -RZ, RZ, 0, 0 ;  /* 0x00000000ff147431 */ /* 0x000fe200000001ff */
[----:B------:R-:W-:Y:S02]  /*02a0*/  ISETP.GE.U32.AND P0, PT, R32, UR13, PT ;  /* 0x0000000d20007c0c */ /* 0x000fe4000bf06070 */
[----:B------:R-:W-:Y:S02]  /*02b0*/  MOV R25, RZ ;  /* 0x000000ff00197202 */ /* 0x000fe40000000f00 */
[----:B------:R-:W-:-:S13]  /*02c0*/  ISETP.GE.U32.OR P0, PT, R38, UR12, P0 ;  /* 0x0000000c26007c0c */ /* 0x000fda0008706470 */
[----:B------:R-:W1:Y:S01]  /*02d0*/  @!P0 LDC.64 R8, c[0x0][0x380] ;  /* 0x0000e000ff088b82 */ /* 0x000e620000000a00 */
[----:B0-----:R-:W-:-:S04]  /*02e0*/  ISETP.GE.U32.AND P1, PT, R5, R2, PT ;  /* 0x000000020500720c */ /* 0x001fc80003f26070 */
[----:B------:R-:W-:-:S13]  /*02f0*/  ISETP.GE.U32.OR P1, PT, R31, UR13, P1 ;  /* 0x0000000d1f007c0c */ /* 0x000fda0008f26470 */
[----:B------:R-:W0:Y:S01]  /*0300*/  @!P1 LDC.64 R4, c[0x0][0x388] ;  /* 0x0000e200ff049b82 */ /* 0x000e220000000a00 */
[----:B-1----:R-:W-:-:S05]  /*0310*/  @!P0 IMAD.WIDE.U32 R8, R30, 0x4, R8 ;  /* 0x000000041e088825 */ /* 0x002fca00078e0008 */
[----:B------:R-:W2:Y:S01]  /*0320*/  @!P0 LDG.E R20, desc[UR8][R8.64] ;  /* 0x0000000808148981 */ /* 0x000ea2000c1e1900 */
[----:B0-----:R-:W-:-:S05]  /*0330*/  @!P1 IMAD.WIDE.U32 R4, R29, 0x4, R4 ;  /* 0x000000041d049825 */ /* 0x001fca00078e0004 */
[----:B------:R-:W3:Y:S04]  /*0340*/  @!P1 LDG.E R25, desc[UR8][R4.64] ;  /* 0x0000000804199981 */ /* 0x000ee8000c1e1900 */
[----:B--2---:R-:W-:Y:S04]  /*0350*/  STS [R37], R20 ;  /* 0x0000001425007388 */ /* 0x004fe80000000800 */
[----:B---3--:R-:W-:Y:S01]  /*0360*/  STS [R34], R25 ;  /* 0x0000001922007388 */ /* 0x008fe20000000800 */
[----:B------:R-:W-:Y:S06]  /*0370*/  BAR.SYNC.DEFER_BLOCKING 0x0 ;  /* 0x0000000000007b1d */ /* 0x000fec0000010000 */
[----:B------:R-:W-:Y:S04]  /*0380*/  LDS R10, [R36] ;  /* 0x00000000240a7984 */ /* 0x000fe80000000800 */
[----:B------:R-:W0:Y:S04]  /*0390*/  LDS.128 R12, [R33] ;  /* 0x00000000210c7984 */ /* 0x000e280000000c00 */
[----:B------:R-:W1:Y:S04]  /*03a0*/  LDS.128 R16, [R33+0x40] ;  /* 0x0000400021107984 */ /* 0x000e680000000c00 */
[----:B------:R-:W2:Y:S04]  /*03b0*/  LDS R6, [R36+0x100] ;  /* 0x0001000024067984 */ /* 0x000ea80000000800 */
[----:B------:R-:W3:Y:S04]  /*03c0*/  LDS.128 R24, [R33+0xc0] ;  /* 0x0000c00021187984 */ /* 0x000ee80000000c00 */
[----:B------:R-:W4:Y:S01]  /*03d0*/  LDS R9, [R36+0x200] ;  /* 0x0002000024097984 */ /* 0x000f220000000800 */
[----:B0-----:R-:W-:-:S03]  /*03e0*/  FFMA R21, R10, R12, R21 ;  /* 0x0000000c0a157223 */ /* 0x001fc60000000015 */
[----:B------:R-:W-:Y:S01]  /*03f0*/  LDS R12, [R36+0x300] ;  /* 0x00030000240c7984 */ /* 0x000fe20000000800 */
[----:B-1----:R-:W-:Y:S01]  /*0400*/  FFMA R39, R10, R16, R23 ;  /* 0x000000100a277223 */ /* 0x002fe20000000017 */
[----:B--2---:R-:W-:Y:S02]  /*0410*/  FFMA R4, R6, R13, R21 ;  /* 0x0000000d06047223 */ /* 0x004fe40000000015 */
[----:B------:R-:W0:Y:S01]  /*0420*/  LDS.128 R20, [R33+0x80] ;  /* 0x0000800021147984 */ /* 0x000e220000000c00 */
[----:B---3--:R-:W-:Y:S01]  /*0430*/  FFMA R24, R10, R24, R11 ;  /* 0x000000180a187223 */ /* 0x008fe2000000000b */
[C---:B------:R-:W-:Y:S01]  /*0440*/  FFMA R8, R6.reuse, R17, R39 ;  /* 0x0000001106087223 */ /* 0x040fe20000000027 */
[C---:B----4-:R-:W-:Y:S02]  /*0450*/  FFMA R14, R9.reuse, R14, R4 ;  /* 0x0000000e090e7223 */ /* 0x050fe40000000004 */
[----:B------:R-:W-:Y:S01]  /*0460*/  FFMA R25, R6, R25, R24 ;  /* 0x0000001906197223 */ /* 0x000fe20000000018 */
[----:B------:R-:W-:-:S03]  /*0470*/  FFMA R18, R9, R18, R8 ;  /* 0x0000001209127223 */ /* 0x000fc60000000008 */
[----:B------:R-:W-:Y:S01]  /*0480*/  FFMA R26, R9, R26, R25 ;  /* 0x0000001a091a7223 */ /* 0x000fe20000000019 */
[----:B0-----:R-:W-:-:S04]  /*0490*/  FFMA R20, R10, R20, R7 ;  /* 0x000000140a147223 */ /* 0x001fc80000000007 */
[----:B------:R-:W-:Y:S02]  /*04a0*/  FFMA R11, R6, R21, R20 ;  /* 0x00000015060b7223 */ /* 0x000fe40000000014 */
[----:B------:R-:W-:Y:S04]  /*04b0*/  LDS R21, [R36+0x400] ;  /* 0x0004000024157984 */ /* 0x000fe80000000800 */
[----:B------:R-:W0:Y:S01]  /*04c0*/  LDS.128 R4, [R33+0x10] ;  /* 0x0000100021047984 */ /* 0x000e220000000c00 */
[----:B------:R-:W-:-:S03]  /*04d0*/  FFMA R22, R9, R22, R11 ;  /* 0x0000001609167223 */ /* 0x000fc6000000000b */
[----:B------:R-:W1:Y:S04]  /*04e0*/  LDS R20, [R36+0x500] ;  /* 0x0005000024147984 */ /* 0x000e680000000800 */
[----:B------:R-:W2:Y:S01]  /*04f0*/  LDS.128 R8, [R33+0x50] ;  /* 0x0000500021087984 */ /* 0x000ea20000000c00 */
[C---:B------:R-:W-:Y:S01]  /*0500*/  FFMA R14, R12.reuse, R15, R14 ;  /* 0x0000000f0c0e7223 */ /* 0x040fe2000000000e */
[C---:B------:R-:W-:Y:S01]  /*0510*/  FFMA R18, R12.reuse, R19, R18 ;  /* 0x000000130c127223 */ /* 0x040fe20000000012 */
[C---:B------:R-:W-:Y:S02]  /*0520*/  FFMA R23, R12.reuse, R23, R22 ;  /* 0x000000170c177223 */ /* 0x040fe40000000016 */
[----:B0-----:R-:W-:Y:S01]  /*0530*/  FFMA R17, R21, R4, R14 ;  /* 0x0000000415117223 */ /* 0x001fe2000000000e */
[----:B------:R-:W-:-:S02]  /*0540*/  FFMA R4, R12, R27, R26 ;  /* 0x0000001b0c047223 */ /* 0x000fc4000000001a */
[----:B------:R-:W0:Y:S01]  /*0550*/  LDS.128 R12, [R33+0x90] ;  /* 0x00009000210c7984 */ /* 0x000e220000000c00 */
[----:B-1----:R-:W-:-:S03]  /*0560*/  FFMA R22, R20, R5, R17 ;  /* 0x0000000514167223 */ /* 0x002fc60000000011 */
[----:B------:R-:W-:Y:S01]  /*0570*/  LDS R5, [R36+0x600] ;  /* 0x0006000024057984 */ /* 0x000fe20000000800 */
[----:B--2---:R-:W-:-:S03]  /*0580*/  FFMA R25, R21, R8, R18 ;  /* 0x0000000815197223 */ /* 0x004fc60000000012 */
[----:B------:R-:W1:Y:S01]  /*0590*/  LDS.128 R16, [R33+0xd0] ;  /* 0x0000d00021107984 */ /* 0x000e620000000c00 */
[----:B------:R-:W-:-:S03]  /*05a0*/  FFMA R9, R20, R9, R25 ;  /* 0x0000000914097223 */ /* 0x000fc60000000019 */
[----:B------:R-:W-:Y:S01]  /*05b0*/  LDS.128 R24, [R33+0x60] ;  /* 0x0000600021187984 */ /* 0x000fe20000000c00 */
[----:B0-----:R-:W-:-:S04]  /*05c0*/  FFMA R12, R21, R12, R23 ;  /* 0x0000000c150c7223 */ /* 0x001fc80000000017 */
[C---:B------:R-:W-:Y:S01]  /*05d0*/  FFMA R13, R20.reuse, R13, R12 ;  /* 0x0000000d140d7223 */ /* 0x040fe2000000000c */
[----:B-1----:R-:W-:Y:S02]  /*05e0*/  FFMA R21, R21, R16, R4 ;  /* 0x0000001015157223 */ /* 0x002fe40000000004 */
[----:B------:R-:W0:Y:S01]  /*05f0*/  LDS R4, [R36+0x700] ;  /* 0x0007000024047984 */ /* 0x000e220000000800 */
[C---:B------:R-:W-:Y:S01]  /*0600*/  FFMA R6, R5.reuse, R6, R22 ;  /* 0x0000000605067223 */ /* 0x040fe20000000016 */
[C---:B------:R-:W-:Y:S01]  /*0610*/  FFMA R12, R5.reuse, R14, R13 ;  /* 0x0000000e050c7223 */ /* 0x040fe2000000000d */
[----:B------:R-:W-:Y:S01]  /*0620*/  FFMA R8, R20, R17, R21 ;  /* 0x0000001114087223 */ /* 0x000fe20000000015 */
[----:B------:R-:W1:Y:S04]  /*0630*/  LDS R13, [R36+0x800] ;  /* 0x00080000240d7984 */ /* 0x000e680000000800 */
[----:B------:R-:W2:Y:S01]  /*0640*/  LDS.128 R20, [R33+0x20] ;  /* 0x0000200021147984 */ /* 0x000ea20000000c00 */
[C---:B------:R-:W-:Y:S01]  /*0650*/  FFMA R10, R5.reuse, R10, R9 ;  /* 0x0000000a050a7223 */ /* 0x040fe20000000009 */
[----:B------:R-:W-:-:S02]  /*0660*/  FFMA R8, R5, R18, R8 ;  /* 0x0000001205087223 */ /* 0x000fc40000000008 */
[----:B------:R-:W3:Y:S04]  /*0670*/  LDS R14, [R36+0x900] ;  /* 0x00090000240e7984 */ /* 0x000ee80000000800 */
[----:B------:R-:W-:Y:S01]  /*0680*/  LDS R17, [R36+0xa00] ;  /* 0x000a000024117984 */ /* 0x000fe20000000800 */
[C---:B0-----:R-:W-:Y:S01]  /*0690*/  FFMA R6, R4.reuse, R7, R6 ;  /* 0x0000000704067223 */ /* 0x041fe20000000006 */
[C---:B------:R-:W-:Y:S01]  /*06a0*/  FFMA R11, R4.reuse, R11, R10 ;  /* 0x0000000b040b7223 */ /* 0x040fe2000000000a */
[C---:B------:R-:W-:Y:S01]  /*06b0*/  FFMA R12, R4.reuse, R15, R12 ;  /* 0x0000000f040c7223 */ /* 0x040fe2000000000c */
[----:B------:R-:W-:Y:S02]  /*06c0*/  FFMA R19, R4, R19, R8 ;  /* 0x0000001304137223 */ /* 0x000fe40000000008 */
[----:B-1----:R-:W-:-:S02]  /*06d0*/  FFMA R24, R13, R24, R11 ;  /* 0x000000180d187223 */ /* 0x002fc4000000000b */
[----:B------:R-:W0:Y:S01]  /*06e0*/  LDS.128 R8, [R33+0xe0] ;  /* 0x0000e00021087984 */ /* 0x000e220000000c00 */
[----:B--2---:R-:W-:-:S03]  /*06f0*/  FFMA R15, R13, R20, R6 ;  /* 0x000000140d0f7223 */ /* 0x004fc60000000006 */
[----:B------:R-:W1:Y:S01]  /*0700*/  LDS.128 R4, [R33+0xa0] ;  /* 0x0000a00021047984 */ /* 0x000e620000000c00 */
[----:B---3--:R-:W-:-:S03]  /*0710*/  FFMA R25, R14, R25, R24 ;  /* 0x000000190e197223 */ /* 0x008fc60000000018 */
[----:B------:R-:W-:Y:S01]  /*0720*/  LDS R20, [R36+0xd00] ;  /* 0x000d000024147984 */ /* 0x000fe20000000800 */
[C---:B0-----:R-:W-:Y:S01]  /*0730*/  FFMA R16, R13.reuse, R8, R19 ;  /* 0x000000080d107223 */ /* 0x041fe20000000013 */
[----:B-1----:R-:W-:Y:S02]  /*0740*/  FFMA R12, R13, R4, R12 ;  /* 0x000000040d0c7223 */ /* 0x002fe4000000000c */
[----:B------:R-:W0:Y:S01]  /*0750*/  LDS R4, [R36+0xb00] ;  /* 0x000b000024047984 */ /* 0x000e220000000800 */
[C---:B------:R-:W-:Y:S01]  /*0760*/  FFMA R8, R14.reuse, R21, R15 ;  /* 0x000000150e087223 */ /* 0x040fe2000000000f */
[C---:B------:R-:W-:Y:S01]  /*0770*/  FFMA R5, R14.reuse, R5, R12 ;  /* 0x000000050e057223 */ /* 0x040fe2000000000c */
[----:B------:R-:W-:Y:S01]  /*0780*/  FFMA R9, R14, R9, R16 ;  /* 0x000000090e097223 */ /* 0x000fe20000000010 */
[----:B------:R-:W-:Y:S04]  /*0790*/  LDS R21, [R36+0xc00] ;  /* 0x000c000024157984 */ /* 0x000fe80000000800 */
[----:B------:R-:W1:Y:S01]  /*07a0*/  LDS.128 R12, [R33+0x30] ;  /* 0x00003000210c7984 */ /* 0x000e620000000c00 */
[C---:B------:R-:W-:Y:S01]  /*07b0*/  FFMA R19, R17.reuse, R22, R8 ;  /* 0x0000001611137223 */ /* 0x040fe20000000008 */
[C---:B------:R-:W-:Y:S01]  /*07c0*/  FFMA R6, R17.reuse, R6, R5 ;  /* 0x0000000611067223 */ /* 0x040fe20000000005 */
[C---:B------:R-:W-:Y:S01]  /*07d0*/  FFMA R10, R17.reuse, R10, R9 ;  /* 0x0000000a110a7223 */ /* 0x040fe20000000009 */
[----:B------:R-:W-:Y:S01]  /*07e0*/  FFMA R26, R17, R26, R25 ;  /* 0x0000001a111a7223 */ /* 0x000fe20000000019 */
[----:B0-----:R-:W-:-:S03]  /*07f0*/  FFMA R8, R4, R23, R19 ;  /* 0x0000001704087223 */ /* 0x001fc60000000013 */
[C---:B------:R-:W-:Y:S01]  /*0800*/  FFMA R27, R4.reuse, R27, R26 ;  /* 0x0000001b041b7223 */ /* 0x040fe2000000001a */
[C---:B------:R-:W-:Y:S01]  /*0810*/  FFMA R23, R4.reuse, R7, R6 ;  /* 0x0000000704177223 */ /* 0x040fe20000000006 */
[----:B------:R-:W-:Y:S01]  /*0820*/  FFMA R25, R4, R11, R10 ;  /* 0x0000000b04197223 */ /* 0x000fe2000000000a */
[----:B------:R-:W0:Y:S01]  /*0830*/  LDS.128 R16, [R33+0x70] ;  /* 0x0000700021107984 */ /* 0x000e220000000c00 */
[----:B-1----:R-:W-:-:S03]  /*0840*/  FFMA R12, R21, R12, R8 ;  /* 0x0000000c150c7223 */ /* 0x002fc60000000008 */
[----:B------:R-:W1:Y:S04]  /*0850*/  LDS.128 R4, [R33+0xb0] ;  /* 0x0000b00021047984 */ /* 0x000e680000000c00 */
[----:B------:R-:W2:Y:S01]  /*0860*/  LDS.128 R8, [R33+0xf0] ;  /* 0x0000f00021087984 */ /* 0x000ea20000000c00 */
[----:B------:R-:W-:Y:S01]  /*0870*/  UIADD3 UR4, UPT, UPT, UR4, 0x10, URZ ;  /* 0x0000001004047890 */ /* 0x000fe2000fffe0ff */
[C---:B0-----:R-:W-:Y:S01]  /*0880*/  FFMA R16, R21.reuse, R16, R27 ;  /* 0x0000001015107223 */ /* 0x041fe2000000001b */
[C---:B-1----:R-:W-:Y:S02]  /*0890*/  FFMA R22, R21.reuse, R4, R23 ;  /* 0x0000000415167223 */ /* 0x042fe40000000017 */
[----:B------:R-:W-:Y:S01]  /*08a0*/  LDS R4, [R36+0xf00] ;  /* 0x000f000024047984 */ /* 0x000fe20000000800 */
[----:B--2---:R-:W-:-:S03]  /*08b0*/  FFMA R8, R21, R8, R25 ;  /* 0x0000000815087223 */ /* 0x004fc60000000019 */
[----:B------:R-:W0:Y:S01]  /*08c0*/  LDS R21, [R36+0xe00] ;  /* 0x000e000024157984 */ /* 0x000e220000000800 */
[----:B------:R-:W-:Y:S01]  /*08d0*/  UISETP.GE.U32.AND UP0, UPT, UR4, UR13, UPT ;  /* 0x0000000d0400728c */ /* 0x000fe2000bf06070 */
[C---:B------:R-:W-:Y:S01]  /*08e0*/  FFMA R12, R20.reuse, R13, R12 ;  /* 0x0000000d140c7223 */ /* 0x040fe2000000000c */
[C---:B------:R-:W-:Y:S01]  /*08f0*/  FFMA R17, R20.reuse, R17, R16 ;  /* 0x0000001114117223 */ /* 0x040fe20000000010 */
[C---:B------:R-:W-:Y:S01]  /*0900*/  FFMA R5, R20.reuse, R5, R22 ;  /* 0x0000000514057223 */ /* 0x040fe20000000016 */
[----:B------:R-:W-:Y:S01]  /*0910*/  FFMA R9, R20, R9, R8 ;  /* 0x0000000914097223 */ /* 0x000fe20000000008 */
[----:B------:R-:W-:Y:S02]  /*0920*/  LEA R29, R2, R29, 0x4 ;  /* 0x0000001d021d7211 */ /* 0x000fe400078e20ff */
[----:B------:R-:W-:Y:S02]  /*0930*/  IADD3 R32, PT, PT, R32, 0x10, RZ ;  /* 0x0000001020207810 */ /* 0x000fe40007ffe0ff */
[----:B------:R-:W-:-:S02]  /*0940*/  IADD3 R31, PT, PT, R31, 0x10, RZ ;  /* 0x000000101f1f7810 */ /* 0x000fc40007ffe0ff */
[----:B------:R-:W-:Y:S01]  /*0950*/  IADD3 R30, PT, PT, R30, 0x10, RZ ;  /* 0x000000101e1e7810 */ /* 0x000fe20007ffe0ff */
[C---:B0-----:R-:W-:Y:S01]  /*0960*/  FFMA R13, R21.reuse, R14, R12 ;  /* 0x0000000e150d7223 */ /* 0x041fe2000000000c */
[C---:B------:R-:W-:Y:S01]  /*0970*/  FFMA R18, R21.reuse, R18, R17 ;  /* 0x0000001215127223 */ /* 0x040fe20000000011 */
[C---:B------:R-:W-:Y:S01]  /*0980*/  FFMA R6, R21.reuse, R6, R5 ;  /* 0x0000000615067223 */ /* 0x040fe20000000005 */
[----:B------:R-:W-:Y:S01]  /*0990*/  FFMA R10, R21, R10, R9 ;  /* 0x0000000a150a7223 */ /* 0x000fe20000000009 */
[C---:B------:R-:W-:Y:S01]  /*09a0*/  FFMA R21, R4.reuse, R15, R13 ;  /* 0x0000000f04157223 */ /* 0x040fe2000000000d */
[C---:B------:R-:W-:Y:S01]  /*09b0*/  FFMA R23, R4.reuse, R19, R18 ;  /* 0x0000001304177223 */ /* 0x040fe20000000012 */
[C---:B------:R-:W-:Y:S01]  /*09c0*/  FFMA R7, R4.reuse, R7, R6 ;  /* 0x0000000704077223 */ /* 0x040fe20000000006 */
[----:B------:R-:W-:Y:S01]  /*09d0*/  FFMA R11, R4, R11, R10 ;  /* 0x0000000b040b7223 */ /* 0x000fe2000000000a */
[----:B------:R-:W-:Y:S06]  /*09e0*/  BAR.SYNC.DEFER_BLOCKING 0x0 ;  /* 0x0000000000007b1d */ /* 0x000fec0000010000 */
[----:B------:R-:W-:Y:S05]  /*09f0*/  BRA.U !UP0, `(.L_x_1) ;  /* 0xfffffff9081c7547 */ /* 0x000fea000b83ffff */
.L_x_0:
[----:B------:R-:W0:Y:S01]  /*0a00*/  S2R R0, SR_TID.X ;  /* 0x0000000000007919 */ /* 0x000e220000002100 */
[----:B------:R-:W1:Y:S01]  /*0a10*/  LDCU UR4, c[0x0][0x3a0] ;  /* 0x00007400ff0477ac */ /* 0x000e620008000800 */
[----:B------:R-:W2:Y:S01]  /*0a20*/  LDCU UR5, c[0x0][0x398] ;  /* 0x00007300ff0577ac */ /* 0x000ea20008000800 */
[----:B0-----:R-:W-:Y:S02]  /*0a30*/  SHF.R.U32.HI R2, RZ, 0x4, R0 ;  /* 0x00000004ff027819 */ /* 0x001fe40000011600 */
[----:B------:R-:W-:Y:S02]  /*0a40*/  LOP3.LUT R13, R0, 0x3f, RZ, 0xc0, !PT ;  /* 0x0000003f000d7812 */ /* 0x000fe400078ec0ff */
[----:B------:R-:W-:Y:S02]  /*0a50*/  LOP3.LUT R0, R2, 0x3c, RZ, 0xc0, !PT ;  /* 0x0000003c02007812 */ /* 0x000fe400078ec0ff */
[----:B------:R-:W-:Y:S02]  /*0a60*/  LEA R13, R28, R13, 0x6 ;  /* 0x0000000d1c0d7211 */ /* 0x000fe400078e30ff */
[----:B----4-:R-:W-:-:S02]  /*0a70*/  LEA R0, R3, R0, 0x6 ;  /* 0x0000000003007211 */ /* 0x010fc400078e30ff */
[C---:B-1----:R-:W-:Y:S02]  /*0a80*/  ISETP.GE.U32.AND P0, PT, R13.reuse, UR4, PT ;  /* 0x000000040d007c0c */ /* 0x042fe4000bf06070 */
[----:B------:R-:W-:Y:S02]  /*0a90*/  ISETP.GE.U32.AND P1, PT, R13, UR4, PT ;  /* 0x000000040d007c0c */ /* 0x000fe4000bf26070 */
[C---:B------:R-:W-:Y:S02]  /*0aa0*/  IADD3 R6, PT, PT, R0.reuse, 0x1, RZ ;  /* 0x0000000100067810 */ /* 0x040fe40007ffe0ff */
[C---:B------:R-:W-:Y:S02]  /*0ab0*/  IADD3 R10, PT, PT, R0.reuse, 0x2, RZ ;  /* 0x00000002000a7810 */ /* 0x040fe40007ffe0ff */
[----:B--2---:R-:W-:Y:S02]  /*0ac0*/  ISETP.LT.U32.AND P0, PT, R0, UR5, !P0 ;  /* 0x0000000500007c0c */ /* 0x004fe4000c701070 */
[----:B------:R-:W-:-:S02]  /*0ad0*/  ISETP.GE.U32.OR P3, PT, R6, UR5, P1 ;  /* 0x0000000506007c0c */ /* 0x000fc40008f66470 */
[----:B------:R-:W-:-:S09]  /*0ae0*/  ISETP.GE.U32.OR P2, PT, R10, UR5, P1 ;  /* 0x000000050a007c0c */ /* 0x000fd20008f46470 */
[----:B------:R-:W0:Y:S01]  /*0af0*/  @P0 LDC.64 R2, c[0x0][0x390] ;  /* 0x0000e400ff020b82 */ /* 0x000e220000000a00 */
[C-C-:B------:R-:W-:Y:S01]  /*0b00*/  @P0 IMAD R15, R0.reuse, UR4, R13.reuse ;  /* 0x00000004000f0c24 */ /* 0x140fe2000f8e020d */
[----:B------:R-:W-:Y:S01]  /*0b10*/  IADD3 R0, PT, PT, R0, 0x3, RZ ;  /* 0x0000000300007810 */ /* 0x000fe20007ffe0ff */
[--C-:B------:R-:W-:Y:S02]  /*0b20*/  @!P3 IMAD R17, R6, UR4, R13.reuse ;  /* 0x000000040611bc24 */ /* 0x100fe4000f8e020d */
[----:B------:R-:W-:Y:S01]  /*0b30*/  @!P2 IMAD R19, R10, UR4, R13 ;  /* 0x000000040a13ac24 */ /* 0x000fe2000f8e020d */
[----:B------:R-:W-:Y:S02]  /*0b40*/  ISETP.GE.U32.OR P1, PT, R0, UR5, P1 ;  /* 0x0000000500007c0c */ /* 0x000fe40008f26470 */
[----:B------:R-:W1:Y:S08]  /*0b50*/  @!P3 LDC.64 R4, c[0x0][0x390] ;  /* 0x0000e400ff04bb82 */ /* 0x000e700000000a00 */
[----:B------:R-:W2:Y:S01]  /*0b60*/  @!P2 LDC.64 R8, c[0x0][0x390] ;  /* 0x0000e400ff08ab82 */ /* 0x000ea20000000a00 */
[----:B0-----:R-:W-:-:S05]  /*0b70*/  @P0 IMAD.WIDE.U32 R2, R15, 0x4, R2 ;  /* 0x000000040f020825 */ /* 0x001fca00078e0002 */
[----:B------:R0:W-:Y:S01]  /*0b80*/  @P0 STG.E desc[UR8][R2.64], R21 ;  /* 0x0000001502000986 */ /* 0x0001e2000c101908 */
[----:B-1----:R-:W-:-:S05]  /*0b90*/  @!P3 IMAD.WIDE.U32 R4, R17, 0x4, R4 ;  /* 0x000000041104b825 */ /* 0x002fca00078e0004 */
[----:B------:R0:W-:Y:S01]  /*0ba0*/  @!P3 STG.E desc[UR8][R4.64], R23 ;  /* 0x000000170400b986 */ /* 0x0001e2000c101908 */
[----:B--2---:R-:W-:-:S05]  /*0bb0*/  @!P2 IMAD.WIDE.U32 R8, R19, 0x4, R8 ;  /* 0x000000041308a825 */ /* 0x004fca00078e0008 */
[----:B------:R0:W-:Y:S01]  /*0bc0*/  @!P2 STG.E desc[UR8][R8.64], R7 ;  /* 0x000000070800a986 */ /* 0x0001e2000c101908 */
[----:B------:R-:W-:Y:S05]  /*0bd0*/  @P1 EXIT ;  /* 0x000000000000194d */ /* 0x000fea0003800000 */
[----:B0-----:R-:W0:Y:S01]  /*0be0*/  LDC.64 R2, c[0x0][0x390] ;  /* 0x0000e400ff027b82 */ /* 0x001e220000000a00 */
[----:B------:R-:W-:-:S04]  /*0bf0*/  IMAD R13, R0, UR4, R13 ;  /* 0x00000004000d7c24 */ /* 0x000fc8000f8e020d */
[----:B0-----:R-:W-:-:S05]  /*0c00*/  IMAD.WIDE.U32 R2, R13, 0x4, R2 ;  /* 0x000000040d027825 */ /* 0x001fca00078e0002 */
[----:B------:R-:W-:Y:S01]  /*0c10*/  STG.E desc[UR8][R2.64], R11 ;  /* 0x0000000b02007986 */ /* 0x000fe2000c101908 */
[----:B------:R-:W-:Y:S05]  /*0c20*/  EXIT ;  /* 0x000000000000794d */ /* 0x000fea0003800000 */
.L_x_2:
[----:B------:R-:W-:-:S00]  /*0c30*/  BRA `(.L_x_2) ;  /* 0xfffffffc00fc7947 */ /* 0x000fc0000383ffff */
[----:B------:R-:W-:-:S00]  /*0c40*/  NOP ;  /* 0x0000000000007918 */ /* 0x000fc00000000000 */
        /* <DEDUP_REMOVED lines=11> */
.L_x_3:


//--------------------- .nv.shared._Z6kernelPKfS0_Pfjjj --------------------------
	.section	.nv.shared._Z6kernelPKfS0_Pfjjj,"aw",@nobits
	.sectionflags	@""
	.align	4
.nv.shared._Z6kernelPKfS0_Pfjjj:
	.zero		9216


//--------------------- .nv.shared.reserved.0     --------------------------
	.section	.nv.shared.reserved.0,"aw",@nobits
	.weak		__nv_reservedSMEM_offset_0_alias
	.size		__nv_reservedSMEM_offset_0_alias, 0, 64
	.other		__nv_reservedSMEM_offset_0_alias,@"STO_CUDA_RESERVED_SHARED STV_DEFAULT"
__nv_reservedSMEM_offset_0_alias:
	.zero		0
	.zero		64


//--------------------- .nv.constant0._Z6kernelPKfS0_Pfjjj --------------------------
	.section	.nv.constant0._Z6kernelPKfS0_Pfjjj,"a",@progbits
	.sectionflags	@""
	.align	4
.nv.constant0._Z6kernelPKfS0_Pfjjj:
	.zero		932


//--------------------- SYMBOLS --------------------------

	.type		.nv.reservedSmem.offset0,@object
	.size		.nv.reservedSmem.offset0,0x4
	.type		.nv.reservedSmem.cap,@object
	.size		.nv.reservedSmem.cap,0x4
